//
// Generated by NVIDIA NVVM Compiler
//
// Compiler Build ID: CL-36424714
// Cuda compilation tools, release 13.0, V13.0.88
// Based on NVVM 20.0.0
//

.version 9.0
.target sm_100
.address_size 64

	// .globl	ldexpGovaluate1X3

.visible .entry ldexpGovaluate1X3(
	.param .u64 .ptr .align 1 ldexpGovaluate1X3_param_0,
	.param .f32 ldexpGovaluate1X3_param_1,
	.param .u64 .ptr .align 1 ldexpGovaluate1X3_param_2,
	.param .u32 ldexpGovaluate1X3_param_3
)
{
	.reg .pred 	%p<3>;
	.reg .b32 	%r<21>;
	.reg .b32 	%f<9>;
	.reg .b64 	%rd<8>;

	ld.param.u64 	%rd1, [ldexpGovaluate1X3_param_0];
	ld.param.f32 	%f1, [ldexpGovaluate1X3_param_1];
	ld.param.u64 	%rd2, [ldexpGovaluate1X3_param_2];
	ld.param.u32 	%r2, [ldexpGovaluate1X3_param_3];
	mov.u32 	%r3, %ctaid.y;
	mov.u32 	%r4, %nctaid.x;
	mov.u32 	%r5, %ctaid.x;
	mad.lo.s32 	%r6, %r3, %r4, %r5;
	mov.u32 	%r7, %ntid.x;
	mov.u32 	%r8, %tid.x;
	mad.lo.s32 	%r1, %r6, %r7, %r8;
	setp.ge.s32 	%p1, %r1, %r2;
	@%p1 bra 	$L__BB0_2;
	cvta.to.global.u64 	%rd3, %rd2;
	cvta.to.global.u64 	%rd4, %rd1;
	mul.wide.s32 	%rd5, %r1, 4;
	add.s64 	%rd6, %rd3, %rd5;
	ld.global.nc.f32 	%f2, [%rd6];
	cvt.rzi.s32.f32 	%r9, %f2;
	min.s32 	%r10, %r9, 278;
	max.s32 	%r11, %r10, -278;
	add.s32 	%r12, %r11, 508;
	shr.u32 	%r13, %r12, 2;
	mad.lo.s32 	%r14, %r13, 509, %r12;
	abs.s32 	%r15, %r11;
	setp.lt.u32 	%p2, %r15, 101;
	add.s32 	%r16, %r11, 127;
	selp.b32 	%r17, %r16, %r14, %p2;
	shl.b32 	%r18, %r13, 23;
	selp.b32 	%r19, 1065353216, %r18, %p2;
	mov.b32 	%f3, %r19;
	shl.b32 	%r20, %r17, 23;
	mov.b32 	%f4, %r20;
	mul.rn.f32 	%f5, %f1, %f4;
	mul.rn.f32 	%f6, %f5, %f3;
	mul.rn.f32 	%f7, %f6, %f3;
	mul.rn.f32 	%f8, %f7, %f3;
	add.s64 	%rd7, %rd4, %rd5;
	st.global.f32 	[%rd7], %f8;
$L__BB0_2:
	ret;

}


// ===== COMPILED SASS (sm_100) =====

	.target	sm_100

	.elftype	@"ET_EXEC"


//--------------------- .note.nv.tkinfo           --------------------------
	.section	.note.nv.tkinfo,"",@"SHT_NOTE"
	.sectionflags	@"SHF_NOTE_NV_TKINFO"
	.tkinfo
        /*0018*/ 	.word	0x00000002
        /*0030*/ 	.string	""
        /*0030*/ 	.string	"ptxas"
        /*0030*/ 	.string	"Cuda compilation tools, release 13.0, V13.0.88"
        /*0030*/ 	.string	"Build cuda_13.0.r13.0/compiler.36424714_0"
        /*0030*/ 	.string	"-arch sm_100 -m 64 "



//--------------------- .note.nv.cuinfo           --------------------------
	.section	.note.nv.cuinfo,"",@"SHT_NOTE"
	.sectionflags	@"SHF_NOTE_NV_CUINFO"
        /*0018*/ 	.short	0x0002
        /*001a*/ 	.short	0x0064
        /*001c*/ 	.short	0x0082
	.zero		2


//--------------------- .nv.info                  --------------------------
	.section	.nv.info,"",@"SHT_CUDA_INFO"
	.align	4


	//----- nvinfo : EIATTR_REGCOUNT
	.align		4
        /*0000*/ 	.byte	0x04, 0x2f
        /*0002*/ 	.short	(.L_1 - .L_0)
	.align		4
.L_0:
        /*0004*/ 	.word	index@(ldexpGovaluate1X3)
        /*0008*/ 	.word	0x0000000a


	//----- nvinfo : EIATTR_FRAME_SIZE
	.align		4
.L_1:
        /*000c*/ 	.byte	0x04, 0x11
        /*000e*/ 	.short	(.L_3 - .L_2)
	.align		4
.L_2:
        /*0010*/ 	.word	index@(ldexpGovaluate1X3)
        /*0014*/ 	.word	0x00000000


	//----- nvinfo : EIATTR_MIN_STACK_SIZE
	.align		4
.L_3:
        /*0018*/ 	.byte	0x04, 0x12
        /*001a*/ 	.short	(.L_5 - .L_4)
	.align		4
.L_4:
        /*001c*/ 	.word	index@(ldexpGovaluate1X3)
        /*0020*/ 	.word	0x00000000
.L_5:


//--------------------- .nv.compat                --------------------------
	.section	.nv.compat,"",@"SHT_CUDA_COMPAT_INFO"
	.align	4
        /*0000*/ 	.byte	0x02, 0x09, 0x00, 0x00, 0x02, 0x02, 0x01, 0x00, 0x02, 0x05, 0x05, 0x00, 0x03, 0x07, 0x01, 0x01
        /*0010*/ 	.byte	0x02, 0x03, 0x00, 0x00, 0x02, 0x06, 0x01, 0x00, 0x04, 0x0b, 0x08, 0x00, 0x09, 0x00, 0x00, 0x00
        /*0020*/ 	.byte	0x00, 0x00, 0x00, 0x00


//--------------------- .nv.info.ldexpGovaluate1X3 --------------------------
	.section	.nv.info.ldexpGovaluate1X3,"",@"SHT_CUDA_INFO"
	.sectionflags	@""
	.align	4


	//----- nvinfo : EIATTR_CUDA_API_VERSION
	.align		4
        /*0000*/ 	.byte	0x04, 0x37
        /*0002*/ 	.short	(.L_7 - .L_6)
.L_6:
        /*0004*/ 	.word	0x00000082


	//----- nvinfo : EIATTR_KPARAM_INFO
	.align		4
.L_7:
        /*0008*/ 	.byte	0x04, 0x17
        /*000a*/ 	.short	(.L_9 - .L_8)
.L_8:
        /*000c*/ 	.word	0x00000000
        /*0010*/ 	.short	0x0003
        /*0012*/ 	.short	0x0018
        /*0014*/ 	.byte	0x00, 0xf0, 0x11, 0x00


	//----- nvinfo : EIATTR_KPARAM_INFO
	.align		4
.L_9:
        /*0018*/ 	.byte	0x04, 0x17
        /*001a*/ 	.short	(.L_11 - .L_10)
.L_10:
        /*001c*/ 	.word	0x00000000
        /*0020*/ 	.short	0x0002
        /*0022*/ 	.short	0x0010
        /*0024*/ 	.byte	0x00, 0xf5, 0x21, 0x00


	//----- nvinfo : EIATTR_KPARAM_INFO
	.align		4
.L_11:
        /*0028*/ 	.byte	0x04, 0x17
        /*002a*/ 	.short	(.L_13 - .L_12)
.L_12:
        /*002c*/ 	.word	0x00000000
        /*0030*/ 	.short	0x0001
        /*0032*/ 	.short	0x0008
        /*0034*/ 	.byte	0x00, 0xf0, 0x11, 0x00


	//----- nvinfo : EIATTR_KPARAM_INFO
	.align		4
.L_13:
        /*0038*/ 	.byte	0x04, 0x17
        /*003a*/ 	.short	(.L_15 - .L_14)
.L_14:
        /*003c*/ 	.word	0x00000000
        /*0040*/ 	.short	0x0000
        /*0042*/ 	.short	0x0000
        /*0044*/ 	.byte	0x00, 0xf5, 0x21, 0x00


	//----- nvinfo : EIATTR_SPARSE_MMA_MASK
	.align		4
.L_15:
        /*0048*/ 	.byte	0x03, 0x50
        /*004a*/ 	.short	0x0000


	//----- nvinfo : EIATTR_MAXREG_COUNT
	.align		4
        /*004c*/ 	.byte	0x03, 0x1b
        /*004e*/ 	.short	0x00ff


	//----- nvinfo : EIATTR_MERCURY_ISA_VERSION
	.align		4
        /*0050*/ 	.byte	0x03, 0x5f
        /*0052*/ 	.short	0x0101


	//----- nvinfo : EIATTR_VRC_CTA_INIT_COUNT
	.align		4
        /*0054*/ 	.byte	0x02, 0x4a
	.zero		1
	.zero		1


	//----- nvinfo : EIATTR_EXIT_INSTR_OFFSETS
	.align		4
        /*0058*/ 	.byte	0x04, 0x1c
        /*005a*/ 	.short	(.L_17 - .L_16)


	//   ....[0]....
.L_16:
        /*005c*/ 	.word	0x000000a0


	//   ....[1]....
        /*0060*/ 	.word	0x00000230


	//----- nvinfo : EIATTR_CBANK_PARAM_SIZE
	.align		4
.L_17:
        /*0064*/ 	.byte	0x03, 0x19
        /*0066*/ 	.short	0x001c


	//----- nvinfo : EIATTR_PARAM_CBANK
	.align		4
        /*0068*/ 	.byte	0x04, 0x0a
        /*006a*/ 	.short	(.L_19 - .L_18)
	.align		4
.L_18:
        /*006c*/ 	.word	index@(.nv.constant0.ldexpGovaluate1X3)
        /*0070*/ 	.short	0x0380
        /*0072*/ 	.short	0x001c


	//----- nvinfo : EIATTR_SW_WAR
	.align		4
.L_19:
        /*0074*/ 	.byte	0x04, 0x36
        /*0076*/ 	.short	(.L_21 - .L_20)
.L_20:
        /*0078*/ 	.word	0x00000008
.L_21:


//--------------------- .nv.callgraph             --------------------------
	.section	.nv.callgraph,"",@"SHT_CUDA_CALLGRAPH"
	.align	4
	.sectionentsize	8
	.align		4
        /*0000*/ 	.word	0x00000000
	.align		4
        /*0004*/ 	.word	0xffffffff
	.align		4
        /*0008*/ 	.word	0x00000000
	.align		4
        /*000c*/ 	.word	0xfffffffe
	.align		4
        /*0010*/ 	.word	0x00000000
	.align		4
        /*0014*/ 	.word	0xfffffffd
	.align		4
        /*0018*/ 	.word	0x00000000
	.align		4
        /*001c*/ 	.word	0xfffffffc


//--------------------- .text.ldexpGovaluate1X3   --------------------------
	.section	.text.ldexpGovaluate1X3,"ax",@progbits
	.align	128
        .global         ldexpGovaluate1X3
        .type           ldexpGovaluate1X3,@function
        .size           ldexpGovaluate1X3,(.L_x_1 - ldexpGovaluate1X3)
        .other          ldexpGovaluate1X3,@"STO_CUDA_ENTRY STV_DEFAULT"
ldexpGovaluate1X3:
.text.ldexpGovaluate1X3:
[----:B------:R-:W-:Y:S01]  /*0000*/  LDC R1, c[0x0][0x37c] ;  /* 0x0000df00ff017b82 */ /* 0x000fe20000000800 */
[----:B------:R-:W0:Y:S07]  /*0010*/  S2R R0, SR_TID.X ;  /* 0x0000000000007919 */ /* 0x000e2e0000002100 */
[----:B------:R-:W-:Y:S01]  /*0020*/  S2UR UR4, SR_CTAID.Y ;  /* 0x00000000000479c3 */ /* 0x000fe20000002600 */
[----:B------:R-:W1:Y:S01]  /*0030*/  LDCU UR5, c[0x0][0x370] ;  /* 0x00006e00ff0577ac */ /* 0x000e620008000800 */
[----:B------:R-:W2:Y:S06]  /*0040*/  LDCU UR7, c[0x0][0x398] ;  /* 0x00007300ff0777ac */ /* 0x000eac0008000800 */
[----:B------:R-:W1:Y:S08]  /*0050*/  S2UR UR6, SR_CTAID.X ;  /* 0x00000000000679c3 */ /* 0x000e700000002500 */
[----:B------:R-:W0:Y:S01]  /*0060*/  LDC R5, c[0x0][0x360] ;  /* 0x0000d800ff057b82 */ /* 0x000e220000000800 */
[----:B-1----:R-:W-:-:S06]  /*0070*/  UIMAD UR4, UR4, UR5, UR6 ;  /* 0x00000005040472a4 */ /* 0x002fcc000f8e0206 */
[----:B0-----:R-:W-:-:S05]  /*0080*/  IMAD R5, R5, UR4, R0 ;  /* 0x0000000405057c24 */ /* 0x001fca000f8e0200 */
[----:B--2---:R-:W-:-:S13]  /*0090*/  ISETP.GE.AND P0, PT, R5, UR7, PT ;  /* 0x0000000705007c0c */ /* 0x004fda000bf06270 */
[----:B------:R-:W-:Y:S05]  /*00a0*/  @P0 EXIT ;  /* 0x000000000000094d */ /* 0x000fea0003800000 */
[----:B------:R-:W0:Y:S01]  /*00b0*/  LDC.64 R2, c[0x0][0x390] ;  /* 0x0000e400ff027b82 */ /* 0x000e220000000a00 */
[----:B------:R-:W1:Y:S01]  /*00c0*/  LDCU.64 UR4, c[0x0][0x358] ;  /* 0x00006b00ff0477ac */ /* 0x000e620008000a00 */
[----:B------:R-:W2:Y:S01]  /*00d0*/  LDCU UR6, c[0x0][0x388] ;  /* 0x00007100ff0677ac */ /* 0x000ea20008000800 */
[----:B0-----:R-:W-:-:S05]  /*00e0*/  IMAD.WIDE R2, R5, 0x4, R2 ;  /* 0x0000000405027825 */ /* 0x001fca00078e0202 */
[----:B-1----:R0:W3:Y:S02]  /*00f0*/  LDG.E.CONSTANT R0, desc[UR4][R2.64] ;  /* 0x0000000402007981 */ /* 0x0020e4000c1e9900 */
[----:B0-----:R-:W0:Y:S02]  /*0100*/  LDC.64 R2, c[0x0][0x380] ;  /* 0x0000e000ff027b82 */ /* 0x001e240000000a00 */
[----:B0-----:R-:W-:Y:S01]  /*0110*/  IMAD.WIDE R2, R5, 0x4, R2 ;  /* 0x0000000405027825 */ /* 0x001fe200078e0202 */
[----:B---3--:R-:W0:Y:S02]  /*0120*/  F2I.TRUNC.NTZ R0, R0 ;  /* 0x0000000000007305 */ /* 0x008e24000020f100 */
[----:B0-----:R-:W-:-:S04]  /*0130*/  VIMNMX R4, PT, PT, R0, 0x116, PT ;  /* 0x0000011600047848 */ /* 0x001fc80003fe0100 */
[----:B------:R-:W-:-:S04]  /*0140*/  VIMNMX R4, PT, PT, R4, -0x116, !PT ;  /* 0xfffffeea04047848 */ /* 0x000fc80007fe0100 */
[----:B------:R-:W-:Y:S02]  /*0150*/  IABS R7, R4 ;  /* 0x0000000400077213 */ /* 0x000fe40000000000 */
[----:B------:R-:W-:Y:S02]  /*0160*/  IADD3 R6, PT, PT, R4, 0x1fc, RZ ;  /* 0x000001fc04067810 */ /* 0x000fe40007ffe0ff */
[----:B------:R-:W-:Y:S02]  /*0170*/  ISETP.GE.U32.AND P0, PT, R7, 0x65, PT ;  /* 0x000000650700780c */ /* 0x000fe40003f06070 */
[----:B------:R-:W-:-:S05]  /*0180*/  SHF.R.U32.HI R7, RZ, 0x2, R6 ;  /* 0x00000002ff077819 */ /* 0x000fca0000011606 */
[C---:B------:R-:W-:Y:S01]  /*0190*/  IMAD R6, R7.reuse, 0x1fd, R6 ;  /* 0x000001fd07067824 */ /* 0x040fe200078e0206 */
[----:B------:R-:W-:-:S04]  /*01a0*/  SHF.L.U32 R7, R7, 0x17, RZ ;  /* 0x0000001707077819 */ /* 0x000fc800000006ff */
[----:B------:R-:W-:Y:S02]  /*01b0*/  SEL R7, R7, 0x3f800000, P0 ;  /* 0x3f80000007077807 */ /* 0x000fe40000000000 */
[----:B------:R-:W-:-:S04]  /*01c0*/  @!P0 IADD3 R6, PT, PT, R4, 0x7f, RZ ;  /* 0x0000007f04068810 */ /* 0x000fc80007ffe0ff */
[----:B------:R-:W-:-:S05]  /*01d0*/  SHF.L.U32 R6, R6, 0x17, RZ ;  /* 0x0000001706067819 */ /* 0x000fca00000006ff */
[----:B--2---:R-:W-:-:S04]  /*01e0*/  FMUL R6, R6, UR6 ;  /* 0x0000000606067c20 */ /* 0x004fc80008400000 */
[----:B------:R-:W-:-:S04]  /*01f0*/  FMUL R6, R7, R6 ;  /* 0x0000000607067220 */ /* 0x000fc80000400000 */
[----:B------:R-:W-:-:S04]  /*0200*/  FMUL R6, R7, R6 ;  /* 0x0000000607067220 */ /* 0x000fc80000400000 */
[----:B------:R-:W-:-:S05]  /*0210*/  FMUL R7, R7, R6 ;  /* 0x0000000607077220 */ /* 0x000fca0000400000 */
[----:B------:R-:W-:Y:S01]  /*0220*/  STG.E desc[UR4][R2.64], R7 ;  /* 0x0000000702007986 */ /* 0x000fe2000c101904 */
[----:B------:R-:W-:Y:S05]  /*0230*/  EXIT ;  /* 0x000000000000794d */ /* 0x000fea0003800000 */
.L_x_0:
[----:B------:R-:W-:-:S00]  /*0240*/  BRA `(.L_x_0) ;  /* 0xfffffffc00fc7947 */ /* 0x000fc0000383ffff */
[----:B------:R-:W-:-:S00]  /*0250*/  NOP ;  /* 0x0000000000007918 */ /* 0x000fc00000000000 */
        /* <DEDUP_REMOVED lines=10> */
.L_x_1:


//--------------------- .nv.shared.reserved.0     --------------------------
	.section	.nv.shared.reserved.0,"aw",@nobits
	.weak		__nv_reservedSMEM_offset_0_alias
	.size		__nv_reservedSMEM_offset_0_alias, 0, 64
	.other		__nv_reservedSMEM_offset_0_alias,@"STO_CUDA_RESERVED_SHARED STV_DEFAULT"
__nv_reservedSMEM_offset_0_alias:
	.zero		0
	.zero		64


//--------------------- .nv.constant0.ldexpGovaluate1X3 --------------------------
	.section	.nv.constant0.ldexpGovaluate1X3,"a",@progbits
	.sectionflags	@""
	.align	4
.nv.constant0.ldexpGovaluate1X3:
	.zero		924


//--------------------- SYMBOLS --------------------------

	.type		.nv.reservedSmem.offset0,@object
	.size		.nv.reservedSmem.offset0,0x4
